	.headerflags	@"EF_CUDA_TEXMODE_UNIFIED EF_CUDA_64BIT_ADDRESS EF_CUDA_ACCELERATORS EF_CUDA_SM90 EF_CUDA_VIRTUAL_SM(EF_CUDA_SM90)"
	.elftype	@"ET_EXEC"


//--------------------- .nv.info                  --------------------------
	.section	.nv.info,"",@"SHT_CUDA_INFO"
	.align	4


	//----- nvinfo : EIATTR_REGCOUNT
	.align		4
        /*0000*/ 	.byte	0x04, 0x2f
        /*0002*/ 	.short	(.L_1 - .L_0)
	.align		4
.L_0:
        /*0004*/ 	.word	index@(triton_poi_fused_cat_30)
        /*0008*/ 	.word	0x00000018


	//----- nvinfo : EIATTR_MIN_STACK_SIZE
	.align		4
.L_1:
        /*000c*/ 	.byte	0x04, 0x12
        /*000e*/ 	.short	(.L_3 - .L_2)
	.align		4
.L_2:
        /*0010*/ 	.word	index@(triton_poi_fused_cat_30)
        /*0014*/ 	.word	0x00000000


	//----- nvinfo : EIATTR_FRAME_SIZE
	.align		4
.L_3:
        /*0018*/ 	.byte	0x04, 0x11
        /*001a*/ 	.short	(.L_5 - .L_4)
	.align		4
.L_4:
        /*001c*/ 	.word	index@(triton_poi_fused_cat_30)
        /*0020*/ 	.word	0x00000000


	//----- nvinfo : EIATTR_MIN_STACK_SIZE
	.align		4
.L_5:
        /*0024*/ 	.byte	0x04, 0x12
        /*0026*/ 	.short	(.L_7 - .L_6)
	.align		4
.L_6:
        /*0028*/ 	.word	index@(triton_poi_fused_cat_30)
        /*002c*/ 	.word	0x00000000
.L_7:


//--------------------- .nv.info.triton_poi_fused_cat_30 --------------------------
	.section	.nv.info.triton_poi_fused_cat_30,"",@"SHT_CUDA_INFO"
	.sectionflags	@""
	.align	4


	//----- nvinfo : EIATTR_CUDA_API_VERSION
	.align		4
        /*0000*/ 	.byte	0x04, 0x37
        /*0002*/ 	.short	(.L_9 - .L_8)
.L_8:
        /*0004*/ 	.word	0x0000007c


	//----- nvinfo : EIATTR_KPARAM_INFO
	.align		4
.L_9:
        /*0008*/ 	.byte	0x04, 0x17
        /*000a*/ 	.short	(.L_11 - .L_10)
.L_10:
        /*000c*/ 	.word	0x00000000
        /*0010*/ 	.short	0x0005
        /*0012*/ 	.short	0x0028
        /*0014*/ 	.byte	0x00, 0xf0, 0x11, 0x00


	//----- nvinfo : EIATTR_KPARAM_INFO
	.align		4
.L_11:
        /*0018*/ 	.byte	0x04, 0x17
        /*001a*/ 	.short	(.L_13 - .L_12)
.L_12:
        /*001c*/ 	.word	0x00000000
        /*0020*/ 	.short	0x0004
        /*0022*/ 	.short	0x0020
        /*0024*/ 	.byte	0x00, 0xf4, 0x21, 0x00


	//----- nvinfo : EIATTR_KPARAM_INFO
	.align		4
.L_13:
        /*0028*/ 	.byte	0x04, 0x17
        /*002a*/ 	.short	(.L_15 - .L_14)
.L_14:
        /*002c*/ 	.word	0x00000000
        /*0030*/ 	.short	0x0003
        /*0032*/ 	.short	0x0018
        /*0034*/ 	.byte	0x00, 0xf4, 0x21, 0x00


	//----- nvinfo : EIATTR_KPARAM_INFO
	.align		4
.L_15:
        /*0038*/ 	.byte	0x04, 0x17
        /*003a*/ 	.short	(.L_17 - .L_16)
.L_16:
        /*003c*/ 	.word	0x00000000
        /*0040*/ 	.short	0x0002
        /*0042*/ 	.short	0x0010
        /*0044*/ 	.byte	0x00, 0xf4, 0x21, 0x00


	//----- nvinfo : EIATTR_KPARAM_INFO
	.align		4
.L_17:
        /*0048*/ 	.byte	0x04, 0x17
        /*004a*/ 	.short	(.L_19 - .L_18)
.L_18:
        /*004c*/ 	.word	0x00000000
        /*0050*/ 	.short	0x0001
        /*0052*/ 	.short	0x0008
        /*0054*/ 	.byte	0x00, 0xf4, 0x21, 0x00


	//----- nvinfo : EIATTR_KPARAM_INFO
	.align		4
.L_19:
        /*0058*/ 	.byte	0x04, 0x17
        /*005a*/ 	.short	(.L_21 - .L_20)
.L_20:
        /*005c*/ 	.word	0x00000000
        /*0060*/ 	.short	0x0000
        /*0062*/ 	.short	0x0000
        /*0064*/ 	.byte	0x00, 0xf4, 0x21, 0x00


	//----- nvinfo : EIATTR_SPARSE_MMA_MASK
	.align		4
.L_21:
        /*0068*/ 	.byte	0x03, 0x50
        /*006a*/ 	.short	0x0000


	//----- nvinfo : EIATTR_MAXREG_COUNT
	.align		4
        /*006c*/ 	.byte	0x03, 0x1b
        /*006e*/ 	.short	0x00ff


	//----- nvinfo : EIATTR_EXIT_INSTR_OFFSETS
	.align		4
        /*0070*/ 	.byte	0x04, 0x1c
        /*0072*/ 	.short	(.L_23 - .L_22)


	//   ....[0]....
.L_22:
        /*0074*/ 	.word	0x000003f0


	//   ....[1]....
        /*0078*/ 	.word	0x00000410


	//----- nvinfo : EIATTR_REQNTID
	.align		4
.L_23:
        /*007c*/ 	.byte	0x04, 0x10
        /*007e*/ 	.short	(.L_25 - .L_24)
.L_24:
        /*0080*/ 	.word	0x00000080
        /*0084*/ 	.word	0x00000001
        /*0088*/ 	.word	0x00000001


	//----- nvinfo : EIATTR_CBANK_PARAM_SIZE
	.align		4
.L_25:
        /*008c*/ 	.byte	0x03, 0x19
        /*008e*/ 	.short	0x002c


	//----- nvinfo : EIATTR_PARAM_CBANK
	.align		4
        /*0090*/ 	.byte	0x04, 0x0a
        /*0092*/ 	.short	(.L_27 - .L_26)
	.align		4
.L_26:
        /*0094*/ 	.word	index@(.nv.constant0.triton_poi_fused_cat_30)
        /*0098*/ 	.short	0x0210
        /*009a*/ 	.short	0x002c


	//----- nvinfo : EIATTR_SW_WAR
	.align		4
.L_27:
        /*009c*/ 	.byte	0x04, 0x36
        /*009e*/ 	.short	(.L_29 - .L_28)
.L_28:
        /*00a0*/ 	.word	0x00000008
.L_29:


//--------------------- .nv.callgraph             --------------------------
	.section	.nv.callgraph,"",@"SHT_CUDA_CALLGRAPH"
	.align	4
	.sectionentsize	8
	.align		4
        /*0000*/ 	.word	0x00000000
	.align		4
        /*0004*/ 	.word	0xffffffff
	.align		4
        /*0008*/ 	.word	0x00000000
	.align		4
        /*000c*/ 	.word	0xfffffffe
	.align		4
        /*0010*/ 	.word	0x00000000
	.align		4
        /*0014*/ 	.word	0xfffffffd
	.align		4
        /*0018*/ 	.word	0x00000000
	.align		4
        /*001c*/ 	.word	0xfffffffc


//--------------------- .text.triton_poi_fused_cat_30 --------------------------
	.section	.text.triton_poi_fused_cat_30,"ax",@progbits
	.align	128
        .global         triton_poi_fused_cat_30
        .type           triton_poi_fused_cat_30,@function
        .size           triton_poi_fused_cat_30,(.L_x_1 - triton_poi_fused_cat_30)
        .other          triton_poi_fused_cat_30,@"STO_CUDA_ENTRY STV_DEFAULT"
triton_poi_fused_cat_30:
.text.triton_poi_fused_cat_30:
[----:B------:R-:W0:Y:S02]  /*0000*/  LDC R1, c[0x0][0x28] ;  /* 0x00000a00ff017b82 */ /* 0x000e240000000800 */
[----:B------:R-:W1:Y:S01]  /*0010*/  S2R R0, SR_TID.X ;  /* 0x0000000000007919 */ /* 0x000e620000002100 */
[----:B------:R-:W2:Y:S01]  /*0020*/  LDC.64 R4, c[0x0][0x210] ;  /* 0x00008400ff047b82 */ /* 0x000ea20000000a00 */
[----:B------:R-:W-:Y:S01]  /*0030*/  ULDC.64 UR4, c[0x0][0x208] ;  /* 0x0000820000047ab9 */ /* 0x000fe20000000a00 */
[----:B------:R-:W3:Y:S06]  /*0040*/  S2R R3, SR_CTAID.X ;  /* 0x0000000000037919 */ /* 0x000eec0000002500 */
[----:B------:R-:W4:Y:S08]  /*0050*/  LDC.64 R8, c[0x0][0x218] ;  /* 0x00008600ff087b82 */ /* 0x000f300000000a00 */
[----:B------:R-:W5:Y:S01]  /*0060*/  LDC.64 R12, c[0x0][0x220] ;  /* 0x00008800ff0c7b82 */ /* 0x000f620000000a00 */
[----:B-1----:R-:W-:-:S05]  /*0070*/  IMAD.SHL.U32 R0, R0, 0x2, RZ ;  /* 0x0000000200007824 */ /* 0x002fca00078e00ff */
[----:B------:R-:W-:-:S05]  /*0080*/  LOP3.LUT R0, R0, 0xfe, RZ, 0xc0, !PT ;  /* 0x000000fe00007812 */ /* 0x000fca00078ec0ff */
[----:B---3--:R-:W-:-:S04]  /*0090*/  IMAD R3, R3, 0x100, R0 ;  /* 0x0000010003037824 */ /* 0x008fc800078e0200 */
[C---:B------:R-:W-:Y:S01]  /*00a0*/  IMAD.HI R11, R3.reuse, 0x3e0f83e1, RZ ;  /* 0x3e0f83e1030b7827 */ /* 0x040fe200078e02ff */
[----:B------:R-:W-:Y:S02]  /*00b0*/  SHF.R.S32.HI R0, RZ, 0x1f, R3 ;  /* 0x0000001fff007819 */ /* 0x000fe40000011403 */
[----:B------:R-:W-:Y:S02]  /*00c0*/  ISETP.GE.AND P0, PT, R3, 0x4200, PT ;  /* 0x000042000300780c */ /* 0x000fe40003f06270 */
[----:B------:R-:W-:-:S04]  /*00d0*/  LEA.HI R0, R0, R3, RZ, 0x4 ;  /* 0x0000000300007211 */ /* 0x000fc800078f20ff */
[----:B------:R-:W-:Y:S02]  /*00e0*/  SHF.R.S32.HI R2, RZ, 0x4, R0 ;  /* 0x00000004ff027819 */ /* 0x000fe40000011400 */
[----:B------:R-:W-:-:S03]  /*00f0*/  LOP3.LUT R10, R0, 0xfffffff0, RZ, 0xc0, !PT ;  /* 0xfffffff0000a7812 */ /* 0x000fc600078ec0ff */
[----:B------:R-:W-:-:S05]  /*0100*/  IMAD.HI R6, R2, 0x3e0f83e1, RZ ;  /* 0x3e0f83e102067827 */ /* 0x000fca00078e02ff */
[----:B------:R-:W-:-:S04]  /*0110*/  SHF.R.U32.HI R7, RZ, 0x1f, R6 ;  /* 0x0000001fff077819 */ /* 0x000fc80000011606 */
[----:B------:R-:W-:Y:S02]  /*0120*/  LEA.HI.SX32 R7, R6, R7, 0x1a ;  /* 0x0000000706077211 */ /* 0x000fe400078fd2ff */
[----:B------:R-:W-:-:S03]  /*0130*/  SHF.R.U32.HI R6, RZ, 0x1f, R11 ;  /* 0x0000001fff067819 */ /* 0x000fc6000001160b */
[----:B------:R-:W-:Y:S01]  /*0140*/  IMAD R0, R7, -0x108, R2 ;  /* 0xfffffef807007824 */ /* 0x000fe200078e0202 */
[----:B------:R-:W-:Y:S01]  /*0150*/  LEA.HI.SX32 R6, R11, R6, 0x16 ;  /* 0x000000060b067211 */ /* 0x000fe200078fb2ff */
[C---:B------:R-:W-:Y:S02]  /*0160*/  IMAD.IADD R7, R3.reuse, 0x1, -R10 ;  /* 0x0000000103077824 */ /* 0x040fe400078e0a0a */
[----:B------:R-:W1:Y:S01]  /*0170*/  LDC.64 R10, c[0x0][0x228] ;  /* 0x00008a00ff0a7b82 */ /* 0x000e620000000a00 */
[----:B------:R-:W-:Y:S01]  /*0180*/  ISETP.GE.AND P5, PT, R0, 0xc0, PT ;  /* 0x000000c00000780c */ /* 0x000fe20003fa6270 */
[C---:B------:R-:W-:Y:S02]  /*0190*/  IMAD R15, R6.reuse, 0x4180, R7 ;  /* 0x00004180060f7824 */ /* 0x040fe400078e0207 */
[----:B------:R-:W-:Y:S01]  /*01a0*/  IMAD R7, R6, -0x1080, R3 ;  /* 0xffffef8006077824 */ /* 0x000fe200078e0203 */
[----:B------:R-:W-:Y:S01]  /*01b0*/  ISETP.LT.AND P6, PT, R3, 0x4200, !P5 ;  /* 0x000042000300780c */ /* 0x000fe20006fc1270 */
[----:B------:R-:W-:Y:S01]  /*01c0*/  IMAD R18, R0, 0x10, R15 ;  /* 0x0000001000127824 */ /* 0x000fe200078e020f */
[----:B------:R-:W-:Y:S01]  /*01d0*/  CS2R R2, SRZ ;  /* 0x0000000000027805 */ /* 0x000fe2000001ff00 */
[----:B------:R-:W-:-:S02]  /*01e0*/  IMAD R7, R6, 0x4c00, R7 ;  /* 0x00004c0006077824 */ /* 0x000fc400078e0207 */
[C---:B------:R-:W-:Y:S02]  /*01f0*/  VIADD R16, R0.reuse, 0xffffff40 ;  /* 0xffffff4000107836 */ /* 0x040fe40000000000 */
[----:B------:R-:W-:Y:S02]  /*0200*/  VIADD R19, R0, 0xffffff28 ;  /* 0xffffff2800137836 */ /* 0x000fe40000000000 */
[----:B--2---:R-:W-:Y:S01]  /*0210*/  IMAD.WIDE R14, R7, 0x4, R4 ;  /* 0x00000004070e7825 */ /* 0x004fe200078e0204 */
[----:B------:R-:W-:Y:S02]  /*0220*/  ISETP.LT.U32.AND P4, PT, R16, 0x18, !P0 ;  /* 0x000000181000780c */ /* 0x000fe40004781070 */
[----:B------:R-:W-:Y:S01]  /*0230*/  ISETP.LT.U32.AND P2, PT, R19, 0x18, !P0 ;  /* 0x000000181300780c */ /* 0x000fe20004741070 */
[----:B------:R-:W-:Y:S01]  /*0240*/  VIADD R17, R18, 0x3400 ;  /* 0x0000340012117836 */ /* 0x000fe20000000000 */
[----:B------:R2:W3:Y:S01]  /*0250*/  @P6 LDG.E.64 R2, desc[UR4][R14.64] ;  /* 0x000000040e026981 */ /* 0x0004e2000c1e1b00 */
[----:B------:R-:W-:-:S02]  /*0260*/  ISETP.GT.AND P1, PT, R0, 0xef, !P0 ;  /* 0x000000ef0000780c */ /* 0x000fc40004724270 */
[----:B----4-:R-:W-:-:S04]  /*0270*/  IMAD.WIDE R16, R17, 0x4, R8 ;  /* 0x0000000411107825 */ /* 0x010fc800078e0208 */
[C---:B------:R-:W-:Y:S01]  /*0280*/  VIADD R9, R18.reuse, 0x3280 ;  /* 0x0000328012097836 */ /* 0x040fe20000000000 */
[----:B------:R-:W-:Y:S01]  /*0290*/  CS2R R4, SRZ ;  /* 0x0000000000047805 */ /* 0x000fe2000001ff00 */
[----:B------:R-:W-:Y:S01]  /*02a0*/  VIADD R19, R18, 0x3100 ;  /* 0x0000310012137836 */ /* 0x000fe20000000000 */
[----:B------:R-:W-:Y:S01]  /*02b0*/  CS2R R20, SRZ ;  /* 0x0000000000147805 */ /* 0x000fe2000001ff00 */
[----:B-----5:R-:W-:Y:S01]  /*02c0*/  IMAD.WIDE R12, R9, 0x4, R12 ;  /* 0x00000004090c7825 */ /* 0x020fe200078e020c */
[----:B------:R-:W-:Y:S01]  /*02d0*/  CS2R R8, SRZ ;  /* 0x0000000000087805 */ /* 0x000fe2000001ff00 */
[----:B--2---:R-:W2:Y:S01]  /*02e0*/  LDC.64 R14, c[0x0][0x230] ;  /* 0x00008c00ff0e7b82 */ /* 0x004ea20000000a00 */
[----:B------:R-:W4:Y:S01]  /*02f0*/  @P4 LDG.E.64 R4, desc[UR4][R16.64] ;  /* 0x0000000410044981 */ /* 0x000f22000c1e1b00 */
[----:B-1----:R-:W-:-:S03]  /*0300*/  IMAD.WIDE R10, R19, 0x4, R10 ;  /* 0x00000004130a7825 */ /* 0x002fc600078e020a */
[----:B------:R-:W5:Y:S04]  /*0310*/  @P2 LDG.E.64 R8, desc[UR4][R12.64] ;  /* 0x000000040c082981 */ /* 0x000f68000c1e1b00 */
[----:B------:R-:W5:Y:S01]  /*0320*/  @P1 LDG.E.64 R20, desc[UR4][R10.64] ;  /* 0x000000040a141981 */ /* 0x000f62000c1e1b00 */
[----:B------:R-:W-:Y:S02]  /*0330*/  ISETP.GE.AND P3, PT, R0, 0xd8, PT ;  /* 0x000000d80000780c */ /* 0x000fe40003f66270 */
[----:B---3--:R-:W-:Y:S02]  /*0340*/  SEL R18, R2, RZ, P6 ;  /* 0x000000ff02127207 */ /* 0x008fe40003000000 */
[----:B------:R-:W-:Y:S02]  /*0350*/  SEL R19, R3, RZ, P6 ;  /* 0x000000ff03137207 */ /* 0x000fe40003000000 */
[----:B------:R-:W-:Y:S01]  /*0360*/  ISETP.GE.AND P6, PT, R0, 0xf0, PT ;  /* 0x000000f00000780c */ /* 0x000fe20003fc6270 */
[----:B------:R-:W-:-:S04]  /*0370*/  IMAD R3, R6, 0x480, R7 ;  /* 0x0000048006037824 */ /* 0x000fc800078e0207 */
[----:B--2---:R-:W-:Y:S01]  /*0380*/  IMAD.WIDE R2, R3, 0x4, R14 ;  /* 0x0000000403027825 */ /* 0x004fe200078e020e */
[----:B----4-:R-:W-:Y:S02]  /*0390*/  @P5 SEL R18, R4, RZ, P4 ;  /* 0x000000ff04125207 */ /* 0x010fe40002000000 */
[----:B------:R-:W-:Y:S02]  /*03a0*/  @P5 SEL R19, R5, RZ, P4 ;  /* 0x000000ff05135207 */ /* 0x000fe40002000000 */
[----:B-----5:R-:W-:Y:S02]  /*03b0*/  @P3 SEL R18, R8, RZ, P2 ;  /* 0x000000ff08123207 */ /* 0x020fe40001000000 */
[----:B------:R-:W-:Y:S02]  /*03c0*/  @P3 SEL R19, R9, RZ, P2 ;  /* 0x000000ff09133207 */ /* 0x000fe40001000000 */
[----:B------:R-:W-:Y:S02]  /*03d0*/  @P6 SEL R18, R20, RZ, P1 ;  /* 0x000000ff14126207 */ /* 0x000fe40000800000 */
[----:B------:R-:W-:Y:S01]  /*03e0*/  @P6 SEL R19, R21, RZ, P1 ;  /* 0x000000ff15136207 */ /* 0x000fe20000800000 */
[----:B------:R-:W-:Y:S06]  /*03f0*/  @P0 EXIT ;  /* 0x000000000000094d */ /* 0x000fec0003800000 */
[----:B------:R-:W-:Y:S01]  /*0400*/  STG.E.64 desc[UR4][R2.64], R18 ;  /* 0x0000001202007986 */ /* 0x000fe2000c101b04 */
[----:B------:R-:W-:Y:S05]  /*0410*/  EXIT ;  /* 0x000000000000794d */ /* 0x000fea0003800000 */
.L_x_0:
[----:B------:R-:W-:-:S00]  /*0420*/  BRA `(.L_x_0) ;  /* 0xfffffffc00fc7947 */ /* 0x000fc0000383ffff */
[----:B------:R-:W-:-:S00]  /*0430*/  NOP ;  /* 0x0000000000007918 */ /* 0x000fc00000000000 */
        /* <DEDUP_REMOVED lines=12> */
.L_x_1:


//--------------------- .nv.constant0.triton_poi_fused_cat_30 --------------------------
	.section	.nv.constant0.triton_poi_fused_cat_30,"a",@progbits
	.sectionflags	@""
	.align	4
.nv.constant0.triton_poi_fused_cat_30:
	.zero		572
